	.headerflags	@"EF_CUDA_TEXMODE_UNIFIED EF_CUDA_64BIT_ADDRESS EF_CUDA_ACCELERATORS EF_CUDA_SM90 EF_CUDA_VIRTUAL_SM(EF_CUDA_SM90)"
	.elftype	@"ET_EXEC"


//--------------------- .nv.info                  --------------------------
	.section	.nv.info,"",@"SHT_CUDA_INFO"
	.align	4


	//----- nvinfo : EIATTR_REGCOUNT
	.align		4
        /*0000*/ 	.byte	0x04, 0x2f
        /*0002*/ 	.short	(.L_1 - .L_0)
	.align		4
.L_0:
        /*0004*/ 	.word	index@(triton_poi_fused_convolution_relu_17)
        /*0008*/ 	.word	0x0000000c


	//----- nvinfo : EIATTR_MIN_STACK_SIZE
	.align		4
.L_1:
        /*000c*/ 	.byte	0x04, 0x12
        /*000e*/ 	.short	(.L_3 - .L_2)
	.align		4
.L_2:
        /*0010*/ 	.word	index@(triton_poi_fused_convolution_relu_17)
        /*0014*/ 	.word	0x00000000


	//----- nvinfo : EIATTR_FRAME_SIZE
	.align		4
.L_3:
        /*0018*/ 	.byte	0x04, 0x11
        /*001a*/ 	.short	(.L_5 - .L_4)
	.align		4
.L_4:
        /*001c*/ 	.word	index@(triton_poi_fused_convolution_relu_17)
        /*0020*/ 	.word	0x00000000


	//----- nvinfo : EIATTR_MIN_STACK_SIZE
	.align		4
.L_5:
        /*0024*/ 	.byte	0x04, 0x12
        /*0026*/ 	.short	(.L_7 - .L_6)
	.align		4
.L_6:
        /*0028*/ 	.word	index@(triton_poi_fused_convolution_relu_17)
        /*002c*/ 	.word	0x00000000
.L_7:


//--------------------- .nv.info.triton_poi_fused_convolution_relu_17 --------------------------
	.section	.nv.info.triton_poi_fused_convolution_relu_17,"",@"SHT_CUDA_INFO"
	.sectionflags	@""
	.align	4


	//----- nvinfo : EIATTR_CUDA_API_VERSION
	.align		4
        /*0000*/ 	.byte	0x04, 0x37
        /*0002*/ 	.short	(.L_9 - .L_8)
.L_8:
        /*0004*/ 	.word	0x0000007c


	//----- nvinfo : EIATTR_KPARAM_INFO
	.align		4
.L_9:
        /*0008*/ 	.byte	0x04, 0x17
        /*000a*/ 	.short	(.L_11 - .L_10)
.L_10:
        /*000c*/ 	.word	0x00000000
        /*0010*/ 	.short	0x0002
        /*0012*/ 	.short	0x0010
        /*0014*/ 	.byte	0x00, 0xf0, 0x11, 0x00


	//----- nvinfo : EIATTR_KPARAM_INFO
	.align		4
.L_11:
        /*0018*/ 	.byte	0x04, 0x17
        /*001a*/ 	.short	(.L_13 - .L_12)
.L_12:
        /*001c*/ 	.word	0x00000000
        /*0020*/ 	.short	0x0001
        /*0022*/ 	.short	0x0008
        /*0024*/ 	.byte	0x00, 0xf4, 0x21, 0x00


	//----- nvinfo : EIATTR_KPARAM_INFO
	.align		4
.L_13:
        /*0028*/ 	.byte	0x04, 0x17
        /*002a*/ 	.short	(.L_15 - .L_14)
.L_14:
        /*002c*/ 	.word	0x00000000
        /*0030*/ 	.short	0x0000
        /*0032*/ 	.short	0x0000
        /*0034*/ 	.byte	0x00, 0xf4, 0x21, 0x00


	//----- nvinfo : EIATTR_SPARSE_MMA_MASK
	.align		4
.L_15:
        /*0038*/ 	.byte	0x03, 0x50
        /*003a*/ 	.short	0x0000


	//----- nvinfo : EIATTR_MAXREG_COUNT
	.align		4
        /*003c*/ 	.byte	0x03, 0x1b
        /*003e*/ 	.short	0x00ff


	//----- nvinfo : EIATTR_EXIT_INSTR_OFFSETS
	.align		4
        /*0040*/ 	.byte	0x04, 0x1c
        /*0042*/ 	.short	(.L_17 - .L_16)


	//   ....[0]....
.L_16:
        /*0044*/ 	.word	0x000001b0


	//   ....[1]....
        /*0048*/ 	.word	0x000001d0


	//----- nvinfo : EIATTR_REQNTID
	.align		4
.L_17:
        /*004c*/ 	.byte	0x04, 0x10
        /*004e*/ 	.short	(.L_19 - .L_18)
.L_18:
        /*0050*/ 	.word	0x00000080
        /*0054*/ 	.word	0x00000001
        /*0058*/ 	.word	0x00000001


	//----- nvinfo : EIATTR_CBANK_PARAM_SIZE
	.align		4
.L_19:
        /*005c*/ 	.byte	0x03, 0x19
        /*005e*/ 	.short	0x0014


	//----- nvinfo : EIATTR_PARAM_CBANK
	.align		4
        /*0060*/ 	.byte	0x04, 0x0a
        /*0062*/ 	.short	(.L_21 - .L_20)
	.align		4
.L_20:
        /*0064*/ 	.word	index@(.nv.constant0.triton_poi_fused_convolution_relu_17)
        /*0068*/ 	.short	0x0210
        /*006a*/ 	.short	0x0014


	//----- nvinfo : EIATTR_SW_WAR
	.align		4
.L_21:
        /*006c*/ 	.byte	0x04, 0x36
        /*006e*/ 	.short	(.L_23 - .L_22)
.L_22:
        /*0070*/ 	.word	0x00000008
.L_23:


//--------------------- .nv.callgraph             --------------------------
	.section	.nv.callgraph,"",@"SHT_CUDA_CALLGRAPH"
	.align	4
	.sectionentsize	8
	.align		4
        /*0000*/ 	.word	0x00000000
	.align		4
        /*0004*/ 	.word	0xffffffff
	.align		4
        /*0008*/ 	.word	0x00000000
	.align		4
        /*000c*/ 	.word	0xfffffffe
	.align		4
        /*0010*/ 	.word	0x00000000
	.align		4
        /*0014*/ 	.word	0xfffffffd
	.align		4
        /*0018*/ 	.word	0x00000000
	.align		4
        /*001c*/ 	.word	0xfffffffc


//--------------------- .text.triton_poi_fused_convolution_relu_17 --------------------------
	.section	.text.triton_poi_fused_convolution_relu_17,"ax",@progbits
	.align	128
        .global         triton_poi_fused_convolution_relu_17
        .type           triton_poi_fused_convolution_relu_17,@function
        .size           triton_poi_fused_convolution_relu_17,(.L_x_1 - triton_poi_fused_convolution_relu_17)
        .other          triton_poi_fused_convolution_relu_17,@"STO_CUDA_ENTRY STV_DEFAULT"
triton_poi_fused_convolution_relu_17:
.text.triton_poi_fused_convolution_relu_17:
[----:B------:R-:W0:Y:S02]  /*0000*/  LDC R1, c[0x0][0x28] ;  /* 0x00000a00ff017b82 */ /* 0x000e240000000800 */
[----:B------:R-:W1:Y:S01]  /*0010*/  S2R R0, SR_TID.X ;  /* 0x0000000000007919 */ /* 0x000e620000002100 */
[----:B------:R-:W2:Y:S01]  /*0020*/  LDC.64 R2, c[0x0][0x210] ;  /* 0x00008400ff027b82 */ /* 0x000ea20000000a00 */
[----:B------:R-:W-:Y:S01]  /*0030*/  ULDC.64 UR4, c[0x0][0x208] ;  /* 0x0000820000047ab9 */ /* 0x000fe20000000a00 */
[----:B------:R-:W3:Y:S06]  /*0040*/  S2R R7, SR_CTAID.X ;  /* 0x0000000000077919 */ /* 0x000eec0000002500 */
[----:B------:R-:W4:Y:S01]  /*0050*/  LDC.64 R4, c[0x0][0x218] ;  /* 0x00008600ff047b82 */ /* 0x000f220000000a00 */
[----:B-1----:R-:W-:Y:S01]  /*0060*/  IMAD.SHL.U32 R0, R0, 0x2, RZ ;  /* 0x0000000200007824 */ /* 0x002fe200078e00ff */
[----:B---3--:R-:W-:-:S04]  /*0070*/  SHF.R.S32.HI R6, RZ, 0x17, R7 ;  /* 0x00000017ff067819 */ /* 0x008fc80000011407 */
[----:B------:R-:W-:-:S05]  /*0080*/  LOP3.LUT R0, R0, 0xfe, RZ, 0xc0, !PT ;  /* 0x000000fe00007812 */ /* 0x000fca00078ec0ff */
[----:B------:R-:W-:Y:S01]  /*0090*/  IMAD R7, R7, 0x100, R0 ;  /* 0x0000010007077824 */ /* 0x000fe200078e0200 */
[----:B------:R-:W-:-:S03]  /*00a0*/  SGXT R0, R6, 0x1 ;  /* 0x000000010600781a */ /* 0x000fc60000000200 */
[C---:B--2---:R-:W-:Y:S01]  /*00b0*/  IMAD.WIDE R2, R7.reuse, 0x4, R2 ;  /* 0x0000000407027825 */ /* 0x044fe200078e0202 */
[----:B------:R-:W-:Y:S02]  /*00c0*/  LEA.HI R0, R0, R7, RZ, 0x6 ;  /* 0x0000000700007211 */ /* 0x000fe400078f30ff */
[----:B------:R-:W-:Y:S02]  /*00d0*/  ISETP.GE.AND P2, PT, R7, 0x900, PT ;  /* 0x000009000700780c */ /* 0x000fe40003f46270 */
[----:B------:R-:W-:-:S05]  /*00e0*/  LOP3.LUT R0, R0, 0xffffffc0, RZ, 0xc0, !PT ;  /* 0xffffffc000007812 */ /* 0x000fca00078ec0ff */
[----:B------:R-:W-:Y:S01]  /*00f0*/  IMAD.IADD R9, R7, 0x1, -R0 ;  /* 0x0000000107097824 */ /* 0x000fe200078e0a00 */
[----:B------:R-:W-:-:S03]  /*0100*/  CS2R R6, SRZ ;  /* 0x0000000000067805 */ /* 0x000fc6000001ff00 */
[----:B----4-:R-:W-:Y:S01]  /*0110*/  IMAD.WIDE R4, R9, 0x4, R4 ;  /* 0x0000000409047825 */ /* 0x010fe200078e0204 */
[----:B------:R-:W-:Y:S02]  /*0120*/  CS2R R8, SRZ ;  /* 0x0000000000087805 */ /* 0x000fe4000001ff00 */
[----:B------:R-:W2:Y:S04]  /*0130*/  @!P2 LDG.E.64 R6, desc[UR4][R2.64] ;  /* 0x000000040206a981 */ /* 0x000ea8000c1e1b00 */
[----:B------:R-:W2:Y:S02]  /*0140*/  @!P2 LDG.E.EL.64 R8, desc[UR4][R4.64] ;  /* 0x000000040408a981 */ /* 0x000ea4000c2e1b00 */
[----:B--2---:R-:W-:Y:S01]  /*0150*/  FSETP.GEU.AND P0, PT, R6, -R8, PT ;  /* 0x800000080600720b */ /* 0x004fe20003f0e000 */
[----:B------:R-:W-:Y:S01]  /*0160*/  FADD R6, R8, R6 ;  /* 0x0000000608067221 */ /* 0x000fe20000000000 */
[----:B------:R-:W-:Y:S01]  /*0170*/  FADD R0, R9, R7 ;  /* 0x0000000709007221 */ /* 0x000fe20000000000 */
[----:B------:R-:W-:-:S03]  /*0180*/  FSETP.GEU.AND P1, PT, R7, -R9, PT ;  /* 0x800000090700720b */ /* 0x000fc60003f2e000 */
[----:B------:R-:W-:Y:S02]  /*0190*/  FSEL R6, R6, RZ, P0 ;  /* 0x000000ff06067208 */ /* 0x000fe40000000000 */
[----:B------:R-:W-:Y:S01]  /*01a0*/  FSEL R7, R0, RZ, P1 ;  /* 0x000000ff00077208 */ /* 0x000fe20000800000 */
[----:B------:R-:W-:Y:S07]  /*01b0*/  @P2 EXIT ;  /* 0x000000000000294d */ /* 0x000fee0003800000 */
[----:B------:R-:W-:Y:S01]  /*01c0*/  STG.E.64 desc[UR4][R2.64], R6 ;  /* 0x0000000602007986 */ /* 0x000fe2000c101b04 */
[----:B------:R-:W-:Y:S05]  /*01d0*/  EXIT ;  /* 0x000000000000794d */ /* 0x000fea0003800000 */
.L_x_0:
[----:B------:R-:W-:-:S00]  /*01e0*/  BRA `(.L_x_0) ;  /* 0xfffffffc00fc7947 */ /* 0x000fc0000383ffff */
[----:B------:R-:W-:-:S00]  /*01f0*/  NOP ;  /* 0x0000000000007918 */ /* 0x000fc00000000000 */
        /* <DEDUP_REMOVED lines=8> */
.L_x_1:


//--------------------- .nv.constant0.triton_poi_fused_convolution_relu_17 --------------------------
	.section	.nv.constant0.triton_poi_fused_convolution_relu_17,"a",@progbits
	.sectionflags	@""
	.align	4
.nv.constant0.triton_poi_fused_convolution_relu_17:
	.zero		548
